	.headerflags	@"EF_CUDA_TEXMODE_UNIFIED EF_CUDA_64BIT_ADDRESS EF_CUDA_ACCELERATORS EF_CUDA_SM90 EF_CUDA_VIRTUAL_SM(EF_CUDA_SM90)"
	.elftype	@"ET_EXEC"


//--------------------- .nv.info                  --------------------------
	.section	.nv.info,"",@"SHT_CUDA_INFO"
	.align	4


	//----- nvinfo : EIATTR_REGCOUNT
	.align		4
        /*0000*/ 	.byte	0x04, 0x2f
        /*0002*/ 	.short	(.L_3 - .L_2)
	.align		4
.L_2:
        /*0004*/ 	.word	index@(triton_poi_fused__native_batch_norm_legit_no_training_silu_2)
        /*0008*/ 	.word	0x00000020


	//----- nvinfo : EIATTR_MIN_STACK_SIZE
	.align		4
.L_3:
        /*000c*/ 	.byte	0x04, 0x12
        /*000e*/ 	.short	(.L_5 - .L_4)
	.align		4
.L_4:
        /*0010*/ 	.word	index@(triton_poi_fused__native_batch_norm_legit_no_training_silu_2)
        /*0014*/ 	.word	0x00000000


	//----- nvinfo : EIATTR_FRAME_SIZE
	.align		4
.L_5:
        /*0018*/ 	.byte	0x04, 0x11
        /*001a*/ 	.short	(.L_7 - .L_6)
	.align		4
.L_6:
        /*001c*/ 	.word	index@(triton_poi_fused__native_batch_norm_legit_no_training_silu_2)
        /*0020*/ 	.word	0x00000000


	//----- nvinfo : EIATTR_MIN_STACK_SIZE
	.align		4
.L_7:
        /*0024*/ 	.byte	0x04, 0x12
        /*0026*/ 	.short	(.L_9 - .L_8)
	.align		4
.L_8:
        /*0028*/ 	.word	index@(triton_poi_fused__native_batch_norm_legit_no_training_silu_2)
        /*002c*/ 	.word	0x00000000
.L_9:


//--------------------- .nv.info.triton_poi_fused__native_batch_norm_legit_no_training_silu_2 --------------------------
	.section	.nv.info.triton_poi_fused__native_batch_norm_legit_no_training_silu_2,"",@"SHT_CUDA_INFO"
	.sectionflags	@""
	.align	4


	//----- nvinfo : EIATTR_CUDA_API_VERSION
	.align		4
        /*0000*/ 	.byte	0x04, 0x37
        /*0002*/ 	.short	(.L_11 - .L_10)
.L_10:
        /*0004*/ 	.word	0x0000007c


	//----- nvinfo : EIATTR_KPARAM_INFO
	.align		4
.L_11:
        /*0008*/ 	.byte	0x04, 0x17
        /*000a*/ 	.short	(.L_13 - .L_12)
.L_12:
        /*000c*/ 	.word	0x00000000
        /*0010*/ 	.short	0x0006
        /*0012*/ 	.short	0x0030
        /*0014*/ 	.byte	0x00, 0xf0, 0x11, 0x00


	//----- nvinfo : EIATTR_KPARAM_INFO
	.align		4
.L_13:
        /*0018*/ 	.byte	0x04, 0x17
        /*001a*/ 	.short	(.L_15 - .L_14)
.L_14:
        /*001c*/ 	.word	0x00000000
        /*0020*/ 	.short	0x0005
        /*0022*/ 	.short	0x0028
        /*0024*/ 	.byte	0x00, 0xf4, 0x21, 0x00


	//----- nvinfo : EIATTR_KPARAM_INFO
	.align		4
.L_15:
        /*0028*/ 	.byte	0x04, 0x17
        /*002a*/ 	.short	(.L_17 - .L_16)
.L_16:
        /*002c*/ 	.word	0x00000000
        /*0030*/ 	.short	0x0004
        /*0032*/ 	.short	0x0020
        /*0034*/ 	.byte	0x00, 0xf4, 0x21, 0x00


	//----- nvinfo : EIATTR_KPARAM_INFO
	.align		4
.L_17:
        /*0038*/ 	.byte	0x04, 0x17
        /*003a*/ 	.short	(.L_19 - .L_18)
.L_18:
        /*003c*/ 	.word	0x00000000
        /*0040*/ 	.short	0x0003
        /*0042*/ 	.short	0x0018
        /*0044*/ 	.byte	0x00, 0xf4, 0x21, 0x00


	//----- nvinfo : EIATTR_KPARAM_INFO
	.align		4
.L_19:
        /*0048*/ 	.byte	0x04, 0x17
        /*004a*/ 	.short	(.L_21 - .L_20)
.L_20:
        /*004c*/ 	.word	0x00000000
        /*0050*/ 	.short	0x0002
        /*0052*/ 	.short	0x0010
        /*0054*/ 	.byte	0x00, 0xf4, 0x21, 0x00


	//----- nvinfo : EIATTR_KPARAM_INFO
	.align		4
.L_21:
        /*0058*/ 	.byte	0x04, 0x17
        /*005a*/ 	.short	(.L_23 - .L_22)
.L_22:
        /*005c*/ 	.word	0x00000000
        /*0060*/ 	.short	0x0001
        /*0062*/ 	.short	0x0008
        /*0064*/ 	.byte	0x00, 0xf4, 0x21, 0x00


	//----- nvinfo : EIATTR_KPARAM_INFO
	.align		4
.L_23:
        /*0068*/ 	.byte	0x04, 0x17
        /*006a*/ 	.short	(.L_25 - .L_24)
.L_24:
        /*006c*/ 	.word	0x00000000
        /*0070*/ 	.short	0x0000
        /*0072*/ 	.short	0x0000
        /*0074*/ 	.byte	0x00, 0xf4, 0x21, 0x00


	//----- nvinfo : EIATTR_SPARSE_MMA_MASK
	.align		4
.L_25:
        /*0078*/ 	.byte	0x03, 0x50
        /*007a*/ 	.short	0x0000


	//----- nvinfo : EIATTR_MAXREG_COUNT
	.align		4
        /*007c*/ 	.byte	0x03, 0x1b
        /*007e*/ 	.short	0x00ff


	//----- nvinfo : EIATTR_EXIT_INSTR_OFFSETS
	.align		4
        /*0080*/ 	.byte	0x04, 0x1c
        /*0082*/ 	.short	(.L_27 - .L_26)


	//   ....[0]....
.L_26:
        /*0084*/ 	.word	0x00000c90


	//----- nvinfo : EIATTR_REQNTID
	.align		4
.L_27:
        /*0088*/ 	.byte	0x04, 0x10
        /*008a*/ 	.short	(.L_29 - .L_28)
.L_28:
        /*008c*/ 	.word	0x00000080
        /*0090*/ 	.word	0x00000001
        /*0094*/ 	.word	0x00000001


	//----- nvinfo : EIATTR_CBANK_PARAM_SIZE
	.align		4
.L_29:
        /*0098*/ 	.byte	0x03, 0x19
        /*009a*/ 	.short	0x0034


	//----- nvinfo : EIATTR_PARAM_CBANK
	.align		4
        /*009c*/ 	.byte	0x04, 0x0a
        /*009e*/ 	.short	(.L_31 - .L_30)
	.align		4
.L_30:
        /*00a0*/ 	.word	index@(.nv.constant0.triton_poi_fused__native_batch_norm_legit_no_training_silu_2)
        /*00a4*/ 	.short	0x0210
        /*00a6*/ 	.short	0x0034


	//----- nvinfo : EIATTR_SW_WAR
	.align		4
.L_31:
        /*00a8*/ 	.byte	0x04, 0x36
        /*00aa*/ 	.short	(.L_33 - .L_32)
.L_32:
        /*00ac*/ 	.word	0x00000008
.L_33:


//--------------------- .nv.callgraph             --------------------------
	.section	.nv.callgraph,"",@"SHT_CUDA_CALLGRAPH"
	.align	4
	.sectionentsize	8
	.align		4
        /*0000*/ 	.word	0x00000000
	.align		4
        /*0004*/ 	.word	0xffffffff
	.align		4
        /*0008*/ 	.word	0x00000000
	.align		4
        /*000c*/ 	.word	0xfffffffe
	.align		4
        /*0010*/ 	.word	0x00000000
	.align		4
        /*0014*/ 	.word	0xfffffffd
	.align		4
        /*0018*/ 	.word	0x00000000
	.align		4
        /*001c*/ 	.word	0xfffffffc


//--------------------- .nv.constant4             --------------------------
	.section	.nv.constant4,"a",@progbits
	.align	8
	.align		8
.nv.constant4:
        /*0000*/ 	.dword	_$_str
	.align		8
        /*0008*/ 	.dword	_$_str_$_2


//--------------------- .text.triton_poi_fused__native_batch_norm_legit_no_training_silu_2 --------------------------
	.section	.text.triton_poi_fused__native_batch_norm_legit_no_training_silu_2,"ax",@progbits
	.align	128
        .global         triton_poi_fused__native_batch_norm_legit_no_training_silu_2
        .type           triton_poi_fused__native_batch_norm_legit_no_training_silu_2,@function
        .size           triton_poi_fused__native_batch_norm_legit_no_training_silu_2,(.L_x_1 - triton_poi_fused__native_batch_norm_legit_no_training_silu_2)
        .other          triton_poi_fused__native_batch_norm_legit_no_training_silu_2,@"STO_CUDA_ENTRY STV_DEFAULT"
triton_poi_fused__native_batch_norm_legit_no_training_silu_2:
.text.triton_poi_fused__native_batch_norm_legit_no_training_silu_2:
[----:B------:R-:W-:Y:S01]  /*0000*/  LDC R1, c[0x0][0x28] ;  /* 0x00000a00ff017b82 */ /* 0x000fe20000000800 */
[----:B------:R-:W1:Y:S07]  /*0010*/  S2R R0, SR_TID.X ;  /* 0x0000000000007919 */ /* 0x000e6e0000002100 */
[----:B------:R-:W2:Y:S01]  /*0020*/  LDC.64 R4, c[0x0][0x228] ;  /* 0x00008a00ff047b82 */ /* 0x000ea20000000a00 */
[----:B------:R-:W-:Y:S01]  /*0030*/  ULDC.64 UR4, c[0x0][0x208] ;  /* 0x0000820000047ab9 */ /* 0x000fe20000000a00 */
[----:B------:R-:W3:Y:S06]  /*0040*/  S2R R7, SR_CTAID.X ;  /* 0x0000000000077919 */ /* 0x000eec0000002500 */
[----:B------:R-:W4:Y:S08]  /*0050*/  LDC.64 R12, c[0x0][0x220] ;  /* 0x00008800ff0c7b82 */ /* 0x000f300000000a00 */
[----:B------:R-:W5:Y:S08]  /*0060*/  LDC.64 R28, c[0x0][0x218] ;  /* 0x00008600ff1c7b82 */ /* 0x000f700000000a00 */
[----:B------:R-:W5:Y:S01]  /*0070*/  LDC.64 R20, c[0x0][0x230] ;  /* 0x00008c00ff147b82 */ /* 0x000f620000000a00 */
[----:B-1----:R-:W-:-:S07]  /*0080*/  SHF.L.U32 R0, R0, 0x2, RZ ;  /* 0x0000000200007819 */ /* 0x002fce00000006ff */
[----:B------:R-:W1:Y:S01]  /*0090*/  LDC.64 R24, c[0x0][0x238] ;  /* 0x00008e00ff187b82 */ /* 0x000e620000000a00 */
[----:B---3--:R-:W-:Y:S02]  /*00a0*/  SHF.R.S32.HI R3, RZ, 0x15, R7 ;  /* 0x00000015ff037819 */ /* 0x008fe40000011407 */
[----:B------:R-:W-:Y:S02]  /*00b0*/  LOP3.LUT R0, R0, 0x1fc, RZ, 0xc0, !PT ;  /* 0x000001fc00007812 */ /* 0x000fe400078ec0ff */
[----:B------:R-:W-:Y:S02]  /*00c0*/  SGXT R3, R3, 0x1 ;  /* 0x000000010303781a */ /* 0x000fe40000000200 */
[----:B------:R-:W-:-:S04]  /*00d0*/  LEA R0, R7, R0, 0xa ;  /* 0x0000000007007211 */ /* 0x000fc800078e50ff */
[----:B------:R-:W-:-:S04]  /*00e0*/  LEA.HI R3, R3, R0, RZ, 0x5 ;  /* 0x0000000003037211 */ /* 0x000fc800078f28ff */
[----:B------:R-:W-:-:S04]  /*00f0*/  LOP3.LUT R3, R3, 0xffffffe0, RZ, 0xc0, !PT ;  /* 0xffffffe003037812 */ /* 0x000fc800078ec0ff */
[----:B------:R-:W-:-:S05]  /*0100*/  IADD3 R3, R0, -R3, RZ ;  /* 0x8000000300037210 */ /* 0x000fca0007ffe0ff */
[----:B--2---:R-:W-:-:S06]  /*0110*/  IMAD.WIDE R4, R3, 0x4, R4 ;  /* 0x0000000403047825 */ /* 0x004fcc00078e0204 */
[----:B------:R-:W2:Y:S01]  /*0120*/  LDG.E.EL.128 R4, desc[UR4][R4.64] ;  /* 0x0000000404047981 */ /* 0x000ea2000c2e1d00 */
[----:B----4-:R-:W-:-:S04]  /*0130*/  IMAD.WIDE R12, R3, 0x4, R12 ;  /* 0x00000004030c7825 */ /* 0x010fc800078e020c */
[----:B-----5:R-:W-:Y:S02]  /*0140*/  IMAD.WIDE R28, R0, 0x4, R28 ;  /* 0x00000004001c7825 */ /* 0x020fe400078e021c */
[----:B------:R-:W3:Y:S04]  /*0150*/  LDG.E.EL.128 R12, desc[UR4][R12.64] ;  /* 0x000000040c0c7981 */ /* 0x000ee8000c2e1d00 */
[----:B------:R-:W3:Y:S01]  /*0160*/  LDG.E.128 R16, desc[UR4][R28.64] ;  /* 0x000000041c107981 */ /* 0x000ee2000c1e1d00 */
[----:B0-----:R-:W-:-:S04]  /*0170*/  IMAD.WIDE R20, R3, 0x4, R20 ;  /* 0x0000000403147825 */ /* 0x001fc800078e0214 */
[----:B-1----:R-:W-:-:S06]  /*0180*/  IMAD.WIDE R24, R3, 0x4, R24 ;  /* 0x0000000403187825 */ /* 0x002fcc00078e0218 */
[----:B------:R-:W4:Y:S01]  /*0190*/  LDG.E.EL.128 R24, desc[UR4][R24.64] ;  /* 0x0000000418187981 */ /* 0x000f22000c2e1d00 */
[----:B--2---:R-:W-:-:S04]  /*01a0*/  FADD R2, R4, 9.9999997473787516356e-06 ;  /* 0x3727c5ac04027421 */ /* 0x004fc80000000000 */
[----:B------:R0:W1:Y:S02]  /*01b0*/  MUFU.SQRT R8, R2 ;  /* 0x0000000200087308 */ /* 0x0000640000002000 */
[----:B0-----:R-:W-:Y:S01]  /*01c0*/  HFMA2.MMA R2, -RZ, RZ, 1.625, 0 ;  /* 0x3e800000ff027435 */ /* 0x001fe200000001ff */
[C---:B-1----:R-:W-:Y:S02]  /*01d0*/  FSETP.GT.AND P0, PT, R8.reuse, 8.50705917302346158658e+37, PT ;  /* 0x7e8000000800780b */ /* 0x042fe40003f04000 */
[----:B------:R-:W-:-:S11]  /*01e0*/  FSETP.GEU.AND P1, PT, R8, 1.175494350822287508e-38, PT ;  /* 0x008000000800780b */ /* 0x000fd60003f2e000 */
[----:B------:R-:W-:-:S04]  /*01f0*/  @P0 FMUL R8, R8, 0.25 ;  /* 0x3e80000008080820 */ /* 0x000fc80000400000 */
[----:B------:R-:W-:-:S04]  /*0200*/  @!P1 FMUL R8, R8, 16777216 ;  /* 0x4b80000008089820 */ /* 0x000fc80000400000 */
[----:B------:R0:W1:Y:S01]  /*0210*/  MUFU.RCP R4, R8 ;  /* 0x0000000800047308 */ /* 0x0000620000001000 */
[----:B------:R-:W-:Y:S01]  /*0220*/  FSEL R23, R2, 1, P0 ;  /* 0x3f80000002177808 */ /* 0x000fe20000000000 */
[----:B0-----:R-:W2:Y:S04]  /*0230*/  LDG.E.128 R8, desc[UR4][R28.64+0x800] ;  /* 0x000800041c087981 */ /* 0x001ea8000c1e1d00 */
[----:B------:R-:W-:-:S04]  /*0240*/  @!P1 FMUL R23, R23, 16777216 ;  /* 0x4b80000017179820 */ /* 0x000fc80000400000 */
[----:B-1----:R-:W-:Y:S02]  /*0250*/  FMUL R3, R4, R23 ;  /* 0x0000001704037220 */ /* 0x002fe40000400000 */
[----:B------:R-:W4:Y:S01]  /*0260*/  LDG.E.EL.128 R20, desc[UR4][R20.64] ;  /* 0x0000000414147981 */ /* 0x000f22000c2e1d00 */
[----:B------:R-:W-:Y:S01]  /*0270*/  FADD R5, R5, 9.9999997473787516356e-06 ;  /* 0x3727c5ac05057421 */ /* 0x000fe20000000000 */
[----:B------:R-:W-:-:S05]  /*0280*/  FADD R6, R6, 9.9999997473787516356e-06 ;  /* 0x3727c5ac06067421 */ /* 0x000fca0000000000 */
[----:B------:R-:W0:Y:S08]  /*0290*/  MUFU.SQRT R5, R5 ;  /* 0x0000000500057308 */ /* 0x000e300000002000 */
[----:B------:R-:W1:Y:S01]  /*02a0*/  MUFU.SQRT R6, R6 ;  /* 0x0000000600067308 */ /* 0x000e620000002000 */
[----:B------:R-:W-:Y:S01]  /*02b0*/  FADD R4, R7, 9.9999997473787516356e-06 ;  /* 0x3727c5ac07047421 */ /* 0x000fe20000000000 */
[----:B0-----:R-:W-:-:S06]  /*02c0*/  FSETP.GT.AND P0, PT, R5, 8.50705917302346158658e+37, PT ;  /* 0x7e8000000500780b */ /* 0x001fcc0003f04000 */
[----:B------:R-:W0:Y:S01]  /*02d0*/  MUFU.SQRT R4, R4 ;  /* 0x0000000400047308 */ /* 0x000e220000002000 */
[C---:B------:R-:W-:Y:S02]  /*02e0*/  FSETP.GEU.AND P3, PT, R5.reuse, 1.175494350822287508e-38, PT ;  /* 0x008000000500780b */ /* 0x040fe40003f6e000 */
[C---:B-1----:R-:W-:Y:S02]  /*02f0*/  FSETP.GT.AND P1, PT, R6.reuse, 8.50705917302346158658e+37, PT ;  /* 0x7e8000000600780b */ /* 0x042fe40003f24000 */
[----:B------:R-:W-:Y:S02]  /*0300*/  FSETP.GEU.AND P4, PT, R6, 1.175494350822287508e-38, PT ;  /* 0x008000000600780b */ /* 0x000fe40003f8e000 */
[----:B------:R-:W-:Y:S01]  /*0310*/  @P0 FMUL R5, R5, 0.25 ;  /* 0x3e80000005050820 */ /* 0x000fe20000400000 */
[----:B0-----:R-:W-:-:S06]  /*0320*/  FSETP.GT.AND P2, PT, R4, 8.50705917302346158658e+37, PT ;  /* 0x7e8000000400780b */ /* 0x001fcc0003f44000 */
[----:B------:R-:W-:Y:S02]  /*0330*/  @!P3 FMUL R5, R5, 16777216 ;  /* 0x4b8000000505b820 */ /* 0x000fe40000400000 */
[----:B------:R-:W-:Y:S02]  /*0340*/  @P1 FMUL R6, R6, 0.25 ;  /* 0x3e80000006061820 */ /* 0x000fe40000400000 */
[----:B------:R0:W1:Y:S02]  /*0350*/  MUFU.RCP R7, R5 ;  /* 0x0000000500077308 */ /* 0x0000640000001000 */
[----:B------:R-:W-:Y:S01]  /*0360*/  @!P4 FMUL R6, R6, 16777216 ;  /* 0x4b8000000606c820 */ /* 0x000fe20000400000 */
[----:B------:R-:W-:Y:S01]  /*0370*/  FSETP.GEU.AND P5, PT, R4, 1.175494350822287508e-38, PT ;  /* 0x008000000400780b */ /* 0x000fe20003fae000 */
[----:B---3--:R-:W-:Y:S01]  /*0380*/  FADD R16, R16, -R12 ;  /* 0x8000000c10107221 */ /* 0x008fe20000000000 */
[----:B------:R-:W-:Y:S01]  /*0390*/  @P2 FMUL R4, R4, 0.25 ;  /* 0x3e80000004042820 */ /* 0x000fe20000400000 */
[----:B0-----:R-:W-:-:S05]  /*03a0*/  FSEL R5, R2, 1, P1 ;  /* 0x3f80000002057808 */ /* 0x001fca0000800000 */
[----:B------:R-:W-:-:S05]  /*03b0*/  @!P4 FMUL R5, R5, 16777216 ;  /* 0x4b8000000505c820 */ /* 0x000fca0000400000 */
[----:B------:R-:W-:-:S06]  /*03c0*/  @!P5 FMUL R4, R4, 16777216 ;  /* 0x4b8000000404d820 */ /* 0x000fcc0000400000 */
[----:B------:R-:W-:Y:S01]  /*03d0*/  MUFU.RCP R4, R4 ;  /* 0x0000000400047308 */ /* 0x000fe20000001000 */
[----:B------:R-:W-:Y:S01]  /*03e0*/  FADD R19, R19, -R15 ;  /* 0x8000000f13137221 */ /* 0x000fe20000000000 */
[----:B--2---:R-:W-:-:S04]  /*03f0*/  FADD R8, R8, -R12 ;  /* 0x8000000c08087221 */ /* 0x004fc80000000000 */
[-C--:B------:R-:W-:Y:S02]  /*0400*/  FMUL R29, R8, R3.reuse ;  /* 0x00000003081d7220 */ /* 0x080fe40000400000 */
[----:B------:R-:W0:Y:S01]  /*0410*/  MUFU.RCP R8, R6 ;  /* 0x0000000600087308 */ /* 0x000e220000001000 */
[----:B------:R-:W-:Y:S01]  /*0420*/  FSEL R12, R2, 1, P0 ;  /* 0x3f800000020c7808 */ /* 0x000fe20000000000 */
[----:B------:R-:W-:-:S04]  /*0430*/  FMUL R3, R16, R3 ;  /* 0x0000000310037220 */ /* 0x000fc80000400000 */
[----:B------:R-:W-:Y:S01]  /*0440*/  @!P3 FMUL R12, R12, 16777216 ;  /* 0x4b8000000c0cb820 */ /* 0x000fe20000400000 */
[----:B----4-:R-:W-:-:S03]  /*0450*/  FFMA R3, R20, R3, R24 ;  /* 0x0000000314037223 */ /* 0x010fc60000000018 */
[----:B-1----:R-:W-:Y:S01]  /*0460*/  FMUL R7, R7, R12 ;  /* 0x0000000c07077220 */ /* 0x002fe20000400000 */
[----:B------:R-:W-:Y:S01]  /*0470*/  FADD R12, R17, -R13 ;  /* 0x8000000d110c7221 */ /* 0x000fe20000000000 */
[----:B------:R-:W-:Y:S01]  /*0480*/  FADD R17, R18, -R14 ;  /* 0x8000000e12117221 */ /* 0x000fe20000000000 */
[----:B------:R-:W-:Y:S01]  /*0490*/  FADD R16, RZ, -R3 ;  /* 0x80000003ff107221 */ /* 0x000fe20000000000 */
[----:B0-----:R-:W-:-:S03]  /*04a0*/  FMUL R8, R8, R5 ;  /* 0x0000000508087220 */ /* 0x001fc60000400000 */
[----:B------:R-:W-:Y:S01]  /*04b0*/  FMUL R16, R16, 1.4426950216293334961 ;  /* 0x3fb8aa3b10107820 */ /* 0x000fe20000400000 */
[----:B------:R-:W-:Y:S01]  /*04c0*/  FMUL R17, R17, R8 ;  /* 0x0000000811117220 */ /* 0x000fe20000400000 */
[----:B------:R-:W-:Y:S01]  /*04d0*/  FFMA R20, R20, R29, R24 ;  /* 0x0000001d14147223 */ /* 0x000fe20000000018 */
[----:B------:R-:W-:Y:S02]  /*04e0*/  FSEL R29, R2, 1, P2 ;  /* 0x3f800000021d7808 */ /* 0x000fe40001000000 */
[----:B------:R-:W-:Y:S01]  /*04f0*/  FFMA R6, R22, R17, R26 ;  /* 0x0000001116067223 */ /* 0x000fe2000000001a */
[----:B------:R-:W-:Y:S01]  /*0500*/  FADD R17, R10, -R14 ;  /* 0x8000000e0a117221 */ /* 0x000fe20000000000 */
[----:B------:R-:W-:Y:S01]  /*0510*/  FSETP.GEU.AND P3, PT, R16, -126, PT ;  /* 0xc2fc00001000780b */ /* 0x000fe20003f6e000 */
[----:B------:R-:W-:Y:S01]  /*0520*/  FADD R10, R9, -R13 ;  /* 0x8000000d090a7221 */ /* 0x000fe20000000000 */
[----:B------:R-:W-:Y:S01]  /*0530*/  FMUL R12, R12, R7 ;  /* 0x000000070c0c7220 */ /* 0x000fe20000400000 */
[----:B------:R-:W-:-:S02]  /*0540*/  @!P5 FMUL R29, R29, 16777216 ;  /* 0x4b8000001d1dd820 */ /* 0x000fc40000400000 */
[----:B------:R-:W-:Y:S01]  /*0550*/  FMUL R10, R10, R7 ;  /* 0x000000070a0a7220 */ /* 0x000fe20000400000 */
[----:B------:R-:W-:Y:S01]  /*0560*/  FFMA R5, R21, R12, R25 ;  /* 0x0000000c15057223 */ /* 0x000fe20000000019 */
[----:B------:R-:W-:Y:S01]  /*0570*/  FADD R7, RZ, -R20 ;  /* 0x80000014ff077221 */ /* 0x000fe20000000000 */
[----:B------:R-:W-:Y:S01]  /*0580*/  FMUL R4, R4, R29 ;  /* 0x0000001d04047220 */ /* 0x000fe20000400000 */
[----:B------:R-:W-:Y:S01]  /*0590*/  FADD R11, R11, -R15 ;  /* 0x8000000f0b0b7221 */ /* 0x000fe20000000000 */
[----:B------:R-:W-:Y:S01]  /*05a0*/  FFMA R21, R21, R10, R25 ;  /* 0x0000000a15157223 */ /* 0x000fe20000000019 */
[----:B------:R-:W-:Y:S01]  /*05b0*/  FMUL R10, R7, 1.4426950216293334961 ;  /* 0x3fb8aa3b070a7820 */ /* 0x000fe20000400000 */
[----:B------:R-:W-:Y:S01]  /*05c0*/  FMUL R17, R17, R8 ;  /* 0x0000000811117220 */ /* 0x000fe20000400000 */
[-C--:B------:R-:W-:Y:S01]  /*05d0*/  FMUL R8, R11, R4.reuse ;  /* 0x000000040b087220 */ /* 0x080fe20000400000 */
[----:B------:R-:W-:Y:S01]  /*05e0*/  FADD R7, RZ, -R21 ;  /* 0x80000015ff077221 */ /* 0x000fe20000000000 */
[----:B------:R-:W-:Y:S01]  /*05f0*/  @!P3 FMUL R16, R16, 0.5 ;  /* 0x3f0000001010b820 */ /* 0x000fe20000400000 */
[----:B------:R-:W-:-:S02]  /*0600*/  FMUL R4, R19, R4 ;  /* 0x0000000413047220 */ /* 0x000fc40000400000 */
[----:B------:R-:W-:Y:S02]  /*0610*/  FMUL R13, R7, 1.4426950216293334961 ;  /* 0x3fb8aa3b070d7820 */ /* 0x000fe40000400000 */
[C---:B------:R-:W-:Y:S01]  /*0620*/  FFMA R7, R23.reuse, R4, R27 ;  /* 0x0000000417077223 */ /* 0x040fe2000000001b */
[----:B------:R-:W-:Y:S01]  /*0630*/  FADD R14, RZ, -R6 ;  /* 0x80000006ff0e7221 */ /* 0x000fe20000000000 */
[----:B------:R-:W0:Y:S01]  /*0640*/  MUFU.EX2 R16, R16 ;  /* 0x0000001000107308 */ /* 0x000e220000000800 */
[----:B------:R-:W-:Y:S01]  /*0650*/  FADD R12, RZ, -R5 ;  /* 0x80000005ff0c7221 */ /* 0x000fe20000000000 */
[----:B------:R-:W-:Y:S01]  /*0660*/  FFMA R22, R22, R17, R26 ;  /* 0x0000001116167223 */ /* 0x000fe2000000001a */
[----:B------:R-:W-:Y:S01]  /*0670*/  FADD R4, RZ, -R7 ;  /* 0x80000007ff047221 */ /* 0x000fe20000000000 */
[----:B------:R-:W-:Y:S01]  /*0680*/  FFMA R23, R23, R8, R27 ;  /* 0x0000000817177223 */ /* 0x000fe2000000001b */
[----:B------:R-:W-:Y:S01]  /*0690*/  FMUL R9, R14, 1.4426950216293334961 ;  /* 0x3fb8aa3b0e097820 */ /* 0x000fe20000400000 */
[----:B------:R-:W-:Y:S01]  /*06a0*/  FMUL R12, R12, 1.4426950216293334961 ;  /* 0x3fb8aa3b0c0c7820 */ /* 0x000fe20000400000 */
[----:B------:R-:W-:Y:S01]  /*06b0*/  FADD R11, RZ, -R22 ;  /* 0x80000016ff0b7221 */ /* 0x000fe20000000000 */
[----:B------:R-:W-:Y:S01]  /*06c0*/  FMUL R8, R4, 1.4426950216293334961 ;  /* 0x3fb8aa3b04087820 */ /* 0x000fe20000400000 */
[----:B------:R-:W-:Y:S01]  /*06d0*/  FADD R4, RZ, -R23 ;  /* 0x80000017ff047221 */ /* 0x000fe20000000000 */
[----:B------:R-:W-:Y:S01]  /*06e0*/  FSETP.GEU.AND P5, PT, R9, -126, PT ;  /* 0xc2fc00000900780b */ /* 0x000fe20003fae000 */
[----:B------:R-:W-:Y:S01]  /*06f0*/  FMUL R11, R11, 1.4426950216293334961 ;  /* 0x3fb8aa3b0b0b7820 */ /* 0x000fe20000400000 */
[----:B------:R-:W-:Y:S01]  /*0700*/  FSETP.GEU.AND P4, PT, R12, -126, PT ;  /* 0xc2fc00000c00780b */ /* 0x000fe20003f8e000 */
[----:B------:R-:W-:Y:S01]  /*0710*/  FMUL R15, R4, 1.4426950216293334961 ;  /* 0x3fb8aa3b040f7820 */ /* 0x000fe20000400000 */
[----:B------:R-:W-:Y:S01]  /*0720*/  FSETP.GEU.AND P0, PT, R13, -126, PT ;  /* 0xc2fc00000d00780b */ /* 0x000fe20003f0e000 */
[----:B0-----:R-:W-:Y:S01]  /*0730*/  @!P3 FMUL R16, R16, R16 ;  /* 0x000000101010b220 */ /* 0x001fe20000400000 */
[----:B------:R-:W-:-:S02]  /*0740*/  FSETP.GEU.AND P6, PT, R10, -126, PT ;  /* 0xc2fc00000a00780b */ /* 0x000fc40003fce000 */
[----:B------:R-:W-:Y:S02]  /*0750*/  FSETP.GEU.AND P2, PT, R8, -126, PT ;  /* 0xc2fc00000800780b */ /* 0x000fe40003f4e000 */
[----:B------:R-:W-:Y:S02]  /*0760*/  FSETP.GEU.AND P1, PT, R11, -126, PT ;  /* 0xc2fc00000b00780b */ /* 0x000fe40003f2e000 */
[----:B------:R-:W-:Y:S01]  /*0770*/  FSETP.GEU.AND P3, PT, R15, -126, PT ;  /* 0xc2fc00000f00780b */ /* 0x000fe20003f6e000 */
[----:B------:R-:W-:Y:S02]  /*0780*/  @!P5 FMUL R9, R9, 0.5 ;  /* 0x3f0000000909d820 */ /* 0x000fe40000400000 */
[----:B------:R-:W-:Y:S02]  /*0790*/  @!P4 FMUL R12, R12, 0.5 ;  /* 0x3f0000000c0cc820 */ /* 0x000fe40000400000 */
[----:B------:R-:W-:Y:S02]  /*07a0*/  @!P0 FMUL R13, R13, 0.5 ;  /* 0x3f0000000d0d8820 */ /* 0x000fe40000400000 */
[----:B------:R-:W-:Y:S01]  /*07b0*/  @!P6 FMUL R10, R10, 0.5 ;  /* 0x3f0000000a0ae820 */ /* 0x000fe20000400000 */
[----:B------:R-:W0:Y:S01]  /*07c0*/  MUFU.EX2 R9, R9 ;  /* 0x0000000900097308 */ /* 0x000e220000000800 */
[----:B------:R-:W-:-:S02]  /*07d0*/  @!P2 FMUL R8, R8, 0.5 ;  /* 0x3f0000000808a820 */ /* 0x000fc40000400000 */
[----:B------:R-:W-:Y:S02]  /*07e0*/  @!P1 FMUL R11, R11, 0.5 ;  /* 0x3f0000000b0b9820 */ /* 0x000fe40000400000 */
[----:B------:R-:W-:-:S03]  /*07f0*/  @!P3 FMUL R15, R15, 0.5 ;  /* 0x3f0000000f0fb820 */ /* 0x000fc60000400000 */
[----:B------:R-:W1:Y:S08]  /*0800*/  MUFU.EX2 R12, R12 ;  /* 0x0000000c000c7308 */ /* 0x000e700000000800 */
[----:B------:R-:W2:Y:S08]  /*0810*/  MUFU.EX2 R13, R13 ;  /* 0x0000000d000d7308 */ /* 0x000eb00000000800 */
[----:B------:R-:W3:Y:S01]  /*0820*/  MUFU.EX2 R14, R11 ;  /* 0x0000000b000e7308 */ /* 0x000ee20000000800 */
[----:B------:R-:W-:-:S07]  /*0830*/  FADD R4, R16, 1 ;  /* 0x3f80000010047421 */ /* 0x000fce0000000000 */
[----:B------:R-:W4:Y:S08]  /*0840*/  MUFU.EX2 R10, R10 ;  /* 0x0000000a000a7308 */ /* 0x000f300000000800 */
[----:B------:R-:W5:Y:S08]  /*0850*/  MUFU.EX2 R8, R8 ;  /* 0x0000000800087308 */ /* 0x000f700000000800 */
[----:B------:R-:W5:Y:S01]  /*0860*/  MUFU.EX2 R15, R15 ;  /* 0x0000000f000f7308 */ /* 0x000f620000000800 */
[----:B0-----:R-:W-:Y:S01]  /*0870*/  @!P5 FMUL R9, R9, R9 ;  /* 0x000000090909d220 */ /* 0x001fe20000400000 */
[----:B-1----:R-:W-:Y:S01]  /*0880*/  @!P4 FMUL R12, R12, R12 ;  /* 0x0000000c0c0cc220 */ /* 0x002fe20000400000 */
[----:B------:R-:W-:Y:S01]  /*0890*/  FSETP.GT.AND P4, PT, R4, 8.50705917302346158658e+37, PT ;  /* 0x7e8000000400780b */ /* 0x000fe20003f84000 */
[----:B--2---:R-:W-:Y:S01]  /*08a0*/  @!P0 FMUL R13, R13, R13 ;  /* 0x0000000d0d0d8220 */ /* 0x004fe20000400000 */
[----:B------:R-:W-:Y:S01]  /*08b0*/  FADD R9, R9, 1 ;  /* 0x3f80000009097421 */ /* 0x000fe20000000000 */
[----:B---3--:R-:W-:Y:S01]  /*08c0*/  @!P1 FMUL R14, R14, R14 ;  /* 0x0000000e0e0e9220 */ /* 0x008fe20000400000 */
[----:B------:R-:W-:Y:S01]  /*08d0*/  FADD R12, R12, 1 ;  /* 0x3f8000000c0c7421 */ /* 0x000fe20000000000 */
[----:B----4-:R-:W-:Y:S01]  /*08e0*/  @!P6 FMUL R10, R10, R10 ;  /* 0x0000000a0a0ae220 */ /* 0x010fe20000400000 */
[----:B-----5:R-:W-:Y:S01]  /*08f0*/  @!P2 FMUL R8, R8, R8 ;  /* 0x000000080808a220 */ /* 0x020fe20000400000 */
[----:B------:R-:W-:Y:S01]  /*0900*/  FADD R17, R13, 1 ;  /* 0x3f8000000d117421 */ /* 0x000fe20000000000 */
[----:B------:R-:W-:Y:S01]  /*0910*/  FADD R13, R14, 1 ;  /* 0x3f8000000e0d7421 */ /* 0x000fe20000000000 */
[----:B------:R-:W-:Y:S01]  /*0920*/  FSETP.GT.AND P6, PT, R9, 8.50705917302346158658e+37, PT ;  /* 0x7e8000000900780b */ /* 0x000fe20003fc4000 */
[----:B------:R-:W-:Y:S01]  /*0930*/  FADD R16, R10, 1 ;  /* 0x3f8000000a107421 */ /* 0x000fe20000000000 */
[----:B------:R-:W-:Y:S01]  /*0940*/  @!P3 FMUL R15, R15, R15 ;  /* 0x0000000f0f0fb220 */ /* 0x000fe20000400000 */
[----:B------:R-:W-:Y:S01]  /*0950*/  FADD R14, R8, 1 ;  /* 0x3f800000080e7421 */ /* 0x000fe20000000000 */
[----:B------:R-:W-:-:S02]  /*0960*/  FSETP.GT.AND P5, PT, R12, 8.50705917302346158658e+37, PT ;  /* 0x7e8000000c00780b */ /* 0x000fc40003fa4000 */
[----:B------:R-:W-:Y:S01]  /*0970*/  FADD R18, R15, 1 ;  /* 0x3f8000000f127421 */ /* 0x000fe20000000000 */
[----:B------:R-:W-:Y:S01]  /*0980*/  FSETP.GT.AND P0, PT, R16, 8.50705917302346158658e+37, PT ;  /* 0x7e8000001000780b */ /* 0x000fe20003f04000 */
[----:B------:R-:W-:Y:S01]  /*0990*/  @P4 FMUL R4, R4, 0.25 ;  /* 0x3e80000004044820 */ /* 0x000fe20000400000 */
[----:B------:R-:W-:Y:S02]  /*09a0*/  FSETP.GT.AND P3, PT, R13, 8.50705917302346158658e+37, PT ;  /* 0x7e8000000d00780b */ /* 0x000fe40003f64000 */
[----:B------:R-:W-:Y:S02]  /*09b0*/  FSETP.GT.AND P2, PT, R14, 8.50705917302346158658e+37, PT ;  /* 0x7e8000000e00780b */ /* 0x000fe40003f44000 */
[----:B------:R-:W-:Y:S02]  /*09c0*/  FSEL R19, R2, 1, P4 ;  /* 0x3f80000002137808 */ /* 0x000fe40002000000 */
[----:B------:R-:W-:Y:S02]  /*09d0*/  FSETP.GT.AND P1, PT, R17, 8.50705917302346158658e+37, PT ;  /* 0x7e8000001100780b */ /* 0x000fe40003f24000 */
[----:B------:R-:W-:Y:S01]  /*09e0*/  FSETP.GT.AND P4, PT, R18, 8.50705917302346158658e+37, PT ;  /* 0x7e8000001200780b */ /* 0x000fe20003f84000 */
[----:B------:R-:W-:Y:S01]  /*09f0*/  @P6 FMUL R9, R9, 0.25 ;  /* 0x3e80000009096820 */ /* 0x000fe20000400000 */
[----:B------:R-:W-:Y:S01]  /*0a00*/  @P5 FMUL R12, R12, 0.25 ;  /* 0x3e8000000c0c5820 */ /* 0x000fe20000400000 */
[----:B------:R-:W0:Y:S01]  /*0a10*/  MUFU.RCP R4, R4 ;  /* 0x0000000400047308 */ /* 0x000e220000001000 */
[----:B------:R-:W-:Y:S01]  /*0a20*/  @P0 FMUL R16, R16, 0.25 ;  /* 0x3e80000010100820 */ /* 0x000fe20000400000 */
[----:B------:R-:W-:-:S02]  /*0a30*/  @P3 FMUL R13, R13, 0.25 ;  /* 0x3e8000000d0d3820 */ /* 0x000fc40000400000 */
[----:B------:R-:W-:-:S04]  /*0a40*/  @P2 FMUL R14, R14, 0.25 ;  /* 0x3e8000000e0e2820 */ /* 0x000fc80000400000 */
[----:B------:R-:W1:Y:S01]  /*0a50*/  MUFU.RCP R10, R12 ;  /* 0x0000000c000a7308 */ /* 0x000e620000001000 */
[----:B------:R-:W-:Y:S01]  /*0a60*/  @P1 FMUL R17, R17, 0.25 ;  /* 0x3e80000011111820 */ /* 0x000fe20000400000 */
[----:B------:R-:W-:-:S06]  /*0a70*/  @P4 FMUL R18, R18, 0.25 ;  /* 0x3e80000012124820 */ /* 0x000fcc0000400000 */
[----:B------:R2:W3:Y:S02]  /*0a80*/  MUFU.RCP R11, R9 ;  /* 0x00000009000b7308 */ /* 0x0004e40000001000 */
[----:B--2---:R-:W2:Y:S06]  /*0a90*/  LDC.64 R8, c[0x0][0x210] ;  /* 0x00008400ff087b82 */ /* 0x004eac0000000a00 */
[----:B------:R-:W4:Y:S01]  /*0aa0*/  MUFU.RCP R12, R16 ;  /* 0x00000010000c7308 */ /* 0x000f220000001000 */
[C---:B------:R-:W-:Y:S02]  /*0ab0*/  FSEL R25, R2.reuse, 1, P5 ;  /* 0x3f80000002197808 */ /* 0x040fe40002800000 */
[----:B------:R-:W-:-:S05]  /*0ac0*/  FSEL R24, R2, 1, P6 ;  /* 0x3f80000002187808 */ /* 0x000fca0003000000 */
[----:B------:R5:W0:Y:S08]  /*0ad0*/  MUFU.RCP R15, R17 ;  /* 0x00000011000f7308 */ /* 0x000a300000001000 */
[----:B------:R-:W0:Y:S08]  /*0ae0*/  MUFU.RCP R13, R13 ;  /* 0x0000000d000d7308 */ /* 0x000e300000001000 */
[----:B------:R-:W2:Y:S08]  /*0af0*/  MUFU.RCP R14, R14 ;  /* 0x0000000e000e7308 */ /* 0x000eb00000001000 */
[----:B------:R-:W2:Y:S01]  /*0b00*/  MUFU.RCP R16, R18 ;  /* 0x0000001200107308 */ /* 0x000ea20000001000 */
[----:B0-----:R-:W-:Y:S01]  /*0b10*/  FMUL R4, R4, R19 ;  /* 0x0000001304047220 */ /* 0x001fe20000400000 */
[----:B-1----:R-:W-:Y:S01]  /*0b20*/  FMUL R10, R10, R25 ;  /* 0x000000190a0a7220 */ /* 0x002fe20000400000 */
[----:B---3--:R-:W-:Y:S01]  /*0b30*/  FMUL R11, R11, R24 ;  /* 0x000000180b0b7220 */ /* 0x008fe20000400000 */
[----:B-----5:R-:W-:-:S02]  /*0b40*/  FSEL R17, R2, 1, P0 ;  /* 0x3f80000002117808 */ /* 0x020fc40000000000 */
[C---:B------:R-:W-:Y:S02]  /*0b50*/  FSEL R24, R2.reuse, 1, P1 ;  /* 0x3f80000002187808 */ /* 0x040fe40000800000 */
[C---:B------:R-:W-:Y:S02]  /*0b60*/  FSEL R26, R2.reuse, 1, P3 ;  /* 0x3f800000021a7808 */ /* 0x040fe40001800000 */
[C---:B------:R-:W-:Y:S02]  /*0b70*/  FSEL R19, R2.reuse, 1, P2 ;  /* 0x3f80000002137808 */ /* 0x040fe40001000000 */
[----:B------:R-:W-:Y:S01]  /*0b80*/  FSEL R25, R2, 1, P4 ;  /* 0x3f80000002197808 */ /* 0x000fe20002000000 */
[----:B----4-:R-:W-:Y:S01]  /*0b90*/  FMUL R17, R12, R17 ;  /* 0x000000110c117220 */ /* 0x010fe20000400000 */
[----:B------:R-:W-:Y:S01]  /*0ba0*/  FMUL R2, R15, R24 ;  /* 0x000000180f027220 */ /* 0x000fe20000400000 */
[----:B------:R-:W-:Y:S01]  /*0bb0*/  FMUL R13, R13, R26 ;  /* 0x0000001a0d0d7220 */ /* 0x000fe20000400000 */
[----:B--2---:R-:W-:Y:S01]  /*0bc0*/  FMUL R14, R14, R19 ;  /* 0x000000130e0e7220 */ /* 0x004fe20000400000 */
[----:B------:R-:W-:Y:S01]  /*0bd0*/  FMUL R16, R16, R25 ;  /* 0x0000001910107220 */ /* 0x000fe20000400000 */
[----:B------:R-:W-:-:S04]  /*0be0*/  IMAD.WIDE R8, R0, 0x4, R8 ;  /* 0x0000000400087825 */ /* 0x000fc800078e0208 */
[----:B------:R-:W-:Y:S01]  /*0bf0*/  FMUL R4, R3, R4 ;  /* 0x0000000403047220 */ /* 0x000fe20000400000 */
[----:B------:R-:W-:Y:S01]  /*0c00*/  FMUL R5, R5, R10 ;  /* 0x0000000a05057220 */ /* 0x000fe20000400000 */
[----:B------:R-:W-:Y:S01]  /*0c10*/  FMUL R6, R6, R11 ;  /* 0x0000000b06067220 */ /* 0x000fe20000400000 */
[----:B------:R-:W-:Y:S01]  /*0c20*/  FMUL R20, R20, R17 ;  /* 0x0000001114147220 */ /* 0x000fe20000400000 */
[----:B------:R-:W-:Y:S01]  /*0c30*/  FMUL R21, R21, R2 ;  /* 0x0000000215157220 */ /* 0x000fe20000400000 */
[----:B------:R-:W-:Y:S01]  /*0c40*/  FMUL R22, R22, R13 ;  /* 0x0000000d16167220 */ /* 0x000fe20000400000 */
[----:B------:R-:W-:Y:S01]  /*0c50*/  FMUL R7, R7, R14 ;  /* 0x0000000e07077220 */ /* 0x000fe20000400000 */
[----:B------:R-:W-:-:S04]  /*0c60*/  FMUL R23, R23, R16 ;  /* 0x0000001017177220 */ /* 0x000fc80000400000 */
[----:B------:R-:W-:Y:S04]  /*0c70*/  STG.E.128 desc[UR4][R8.64], R4 ;  /* 0x0000000408007986 */ /* 0x000fe8000c101d04 */
[----:B------:R-:W-:Y:S01]  /*0c80*/  STG.E.128 desc[UR4][R8.64+0x800], R20 ;  /* 0x0008001408007986 */ /* 0x000fe2000c101d04 */
[----:B------:R-:W-:Y:S05]  /*0c90*/  EXIT ;  /* 0x000000000000794d */ /* 0x000fea0003800000 */
.L_x_0:
[----:B------:R-:W-:-:S00]  /*0ca0*/  BRA `(.L_x_0) ;  /* 0xfffffffc00fc7947 */ /* 0x000fc0000383ffff */
[----:B------:R-:W-:-:S00]  /*0cb0*/  NOP ;  /* 0x0000000000007918 */ /* 0x000fc00000000000 */
        /* <DEDUP_REMOVED lines=12> */
.L_x_1:


//--------------------- .nv.global.init           --------------------------
	.section	.nv.global.init,"aw",@progbits
.nv.global.init:
	.type		_$_str,@object
	.size		_$_str,(_$_str_$_2 - _$_str)
_$_str:
        /*0000*/ 	.byte	0x5f, 0x5f, 0x43, 0x55, 0x44, 0x41, 0x5f, 0x46, 0x54, 0x5a, 0x00
	.type		_$_str_$_2,@object
	.size		_$_str_$_2,(.L_1 - _$_str_$_2)
_$_str_$_2:
        /*000b*/ 	.byte	0x5f, 0x5f, 0x43, 0x55, 0x44, 0x41, 0x5f, 0x50, 0x52, 0x45, 0x43, 0x5f, 0x53, 0x51, 0x52, 0x54
        /*001b*/ 	.byte	0x00
.L_1:


//--------------------- .nv.constant0.triton_poi_fused__native_batch_norm_legit_no_training_silu_2 --------------------------
	.section	.nv.constant0.triton_poi_fused__native_batch_norm_legit_no_training_silu_2,"a",@progbits
	.sectionflags	@""
	.align	4
.nv.constant0.triton_poi_fused__native_batch_norm_legit_no_training_silu_2:
	.zero		580
